//
// Generated by NVIDIA NVVM Compiler
//
// Compiler Build ID: CL-36424714
// Cuda compilation tools, release 13.0, V13.0.88
// Based on NVVM 20.0.0
//

.version 9.0
.target sm_100
.address_size 64

	// .globl	_Z11setupKernelP17curandStateXORWOWm
.global .align 4 .b8 precalc_xorwow_matrix[102400];
.global .align 4 .b8 precalc_xorwow_offset_matrix[102400];
.global .align 4 .b8 mrg32k3aM1[2304];
.global .align 4 .b8 mrg32k3aM2[2304];
.global .align 4 .b8 mrg32k3aM1SubSeq[2016];
.global .align 4 .b8 mrg32k3aM2SubSeq[2016];
.global .align 4 .b8 mrg32k3aM1Seq[2304];
.global .align 4 .b8 mrg32k3aM2Seq[2304];
.const .align 8 .b8 __cr_lgamma_table[72];

.visible .entry _Z11setupKernelP17curandStateXORWOWm(
	.param .u64 .ptr .align 1 _Z11setupKernelP17curandStateXORWOWm_param_0,
	.param .u64 _Z11setupKernelP17curandStateXORWOWm_param_1
)
{
	.reg .pred 	%p<24>;
	.reg .b32 	%r<410>;
	.reg .b64 	%rd<19>;

	ld.param.u64 	%rd8, [_Z11setupKernelP17curandStateXORWOWm_param_0];
	ld.param.u64 	%rd9, [_Z11setupKernelP17curandStateXORWOWm_param_1];
	cvta.to.global.u64 	%rd10, %rd8;
	mov.u32 	%r182, %tid.x;
	cvt.u64.u32 	%rd18, %r182;
	mul.wide.u32 	%rd11, %r182, 48;
	add.s64 	%rd2, %rd10, %rd11;
	cvt.u32.u64 	%r183, %rd9;
	xor.b32  	%r184, %r183, -1429050551;
	mul.lo.s32 	%r185, %r184, 1099087573;
	{ .reg .b32 tmp; mov.b64 {tmp, %r186}, %rd9; }
	xor.b32  	%r187, %r186, -136515619;
	mul.lo.s32 	%r188, %r187, -1703105765;
	add.s32 	%r189, %r185, %r188;
	add.s32 	%r190, %r189, 6615241;
	add.s32 	%r191, %r185, 123456789;
	st.global.v2.u32 	[%rd2], {%r190, %r191};
	xor.b32  	%r192, %r185, 362436069;
	add.s32 	%r193, %r188, 521288629;
	st.global.v2.u32 	[%rd2+8], {%r192, %r193};
	xor.b32  	%r194, %r188, 88675123;
	add.s32 	%r195, %r185, 5783321;
	st.global.v2.u32 	[%rd2+16], {%r194, %r195};
	setp.eq.s32 	%p1, %r182, 0;
	@%p1 bra 	$L__BB0_42;
	mov.b32 	%r316, 0;
$L__BB0_2:
	and.b64  	%rd4, %rd18, 3;
	setp.eq.s64 	%p2, %rd4, 0;
	@%p2 bra 	$L__BB0_41;
	mul.wide.u32 	%rd12, %r316, 3200;
	mov.u64 	%rd13, precalc_xorwow_matrix;
	add.s64 	%rd5, %rd13, %rd12;
	cvt.u32.u64 	%r2, %rd4;
	mov.b32 	%r317, 0;
$L__BB0_4:
	mov.b32 	%r330, 0;
	mov.u32 	%r331, %r330;
	mov.u32 	%r332, %r330;
	mov.u32 	%r333, %r330;
	mov.u32 	%r334, %r330;
	mov.u32 	%r323, %r330;
$L__BB0_5:
	mul.wide.u32 	%rd14, %r323, 4;
	add.s64 	%rd15, %rd2, %rd14;
	ld.global.u32 	%r10, [%rd15+4];
	shl.b32 	%r11, %r323, 5;
	mov.b32 	%r329, 0;
$L__BB0_6:
	.pragma "nounroll";
	shr.u32 	%r200, %r10, %r329;
	and.b32  	%r201, %r200, 1;
	setp.eq.b32 	%p3, %r201, 1;
	not.pred 	%p4, %p3;
	add.s32 	%r202, %r11, %r329;
	mul.lo.s32 	%r203, %r202, 5;
	mul.wide.u32 	%rd16, %r203, 4;
	add.s64 	%rd6, %rd5, %rd16;
	@%p4 bra 	$L__BB0_8;
	ld.global.u32 	%r204, [%rd6];
	xor.b32  	%r334, %r334, %r204;
	ld.global.u32 	%r205, [%rd6+4];
	xor.b32  	%r333, %r333, %r205;
	ld.global.u32 	%r206, [%rd6+8];
	xor.b32  	%r332, %r332, %r206;
	ld.global.u32 	%r207, [%rd6+12];
	xor.b32  	%r331, %r331, %r207;
	ld.global.u32 	%r208, [%rd6+16];
	xor.b32  	%r330, %r330, %r208;
$L__BB0_8:
	and.b32  	%r210, %r200, 2;
	setp.eq.s32 	%p5, %r210, 0;
	@%p5 bra 	$L__BB0_10;
	ld.global.u32 	%r211, [%rd6+20];
	xor.b32  	%r334, %r334, %r211;
	ld.global.u32 	%r212, [%rd6+24];
	xor.b32  	%r333, %r333, %r212;
	ld.global.u32 	%r213, [%rd6+28];
	xor.b32  	%r332, %r332, %r213;
	ld.global.u32 	%r214, [%rd6+32];
	xor.b32  	%r331, %r331, %r214;
	ld.global.u32 	%r215, [%rd6+36];
	xor.b32  	%r330, %r330, %r215;
$L__BB0_10:
	and.b32  	%r217, %r200, 4;
	setp.eq.s32 	%p6, %r217, 0;
	@%p6 bra 	$L__BB0_12;
	ld.global.u32 	%r218, [%rd6+40];
	xor.b32  	%r334, %r334, %r218;
	ld.global.u32 	%r219, [%rd6+44];
	xor.b32  	%r333, %r333, %r219;
	ld.global.u32 	%r220, [%rd6+48];
	xor.b32  	%r332, %r332, %r220;
	ld.global.u32 	%r221, [%rd6+52];
	xor.b32  	%r331, %r331, %r221;
	ld.global.u32 	%r222, [%rd6+56];
	xor.b32  	%r330, %r330, %r222;
$L__BB0_12:
	and.b32  	%r224, %r200, 8;
	setp.eq.s32 	%p7, %r224, 0;
	@%p7 bra 	$L__BB0_14;
	ld.global.u32 	%r225, [%rd6+60];
	xor.b32  	%r334, %r334, %r225;
	ld.global.u32 	%r226, [%rd6+64];
	xor.b32  	%r333, %r333, %r226;
	ld.global.u32 	%r227, [%rd6+68];
	xor.b32  	%r332, %r332, %r227;
	ld.global.u32 	%r228, [%rd6+72];
	xor.b32  	%r331, %r331, %r228;
	ld.global.u32 	%r229, [%rd6+76];
	xor.b32  	%r330, %r330, %r229;
$L__BB0_14:
	and.b32  	%r231, %r200, 16;
	setp.eq.s32 	%p8, %r231, 0;
	@%p8 bra 	$L__BB0_16;
	ld.global.u32 	%r232, [%rd6+80];
	xor.b32  	%r334, %r334, %r232;
	ld.global.u32 	%r233, [%rd6+84];
	xor.b32  	%r333, %r333, %r233;
	ld.global.u32 	%r234, [%rd6+88];
	xor.b32  	%r332, %r332, %r234;
	ld.global.u32 	%r235, [%rd6+92];
	xor.b32  	%r331, %r331, %r235;
	ld.global.u32 	%r236, [%rd6+96];
	xor.b32  	%r330, %r330, %r236;
$L__BB0_16:
	and.b32  	%r238, %r200, 32;
	setp.eq.s32 	%p9, %r238, 0;
	@%p9 bra 	$L__BB0_18;
	ld.global.u32 	%r239, [%rd6+100];
	xor.b32  	%r334, %r334, %r239;
	ld.global.u32 	%r240, [%rd6+104];
	xor.b32  	%r333, %r333, %r240;
	ld.global.u32 	%r241, [%rd6+108];
	xor.b32  	%r332, %r332, %r241;
	ld.global.u32 	%r242, [%rd6+112];
	xor.b32  	%r331, %r331, %r242;
	ld.global.u32 	%r243, [%rd6+116];
	xor.b32  	%r330, %r330, %r243;
$L__BB0_18:
	and.b32  	%r245, %r200, 64;
	setp.eq.s32 	%p10, %r245, 0;
	@%p10 bra 	$L__BB0_20;
	ld.global.u32 	%r246, [%rd6+120];
	xor.b32  	%r334, %r334, %r246;
	ld.global.u32 	%r247, [%rd6+124];
	xor.b32  	%r333, %r333, %r247;
	ld.global.u32 	%r248, [%rd6+128];
	xor.b32  	%r332, %r332, %r248;
	ld.global.u32 	%r249, [%rd6+132];
	xor.b32  	%r331, %r331, %r249;
	ld.global.u32 	%r250, [%rd6+136];
	xor.b32  	%r330, %r330, %r250;
$L__BB0_20:
	and.b32  	%r252, %r200, 128;
	setp.eq.s32 	%p11, %r252, 0;
	@%p11 bra 	$L__BB0_22;
	ld.global.u32 	%r253, [%rd6+140];
	xor.b32  	%r334, %r334, %r253;
	ld.global.u32 	%r254, [%rd6+144];
	xor.b32  	%r333, %r333, %r254;
	ld.global.u32 	%r255, [%rd6+148];
	xor.b32  	%r332, %r332, %r255;
	ld.global.u32 	%r256, [%rd6+152];
	xor.b32  	%r331, %r331, %r256;
	ld.global.u32 	%r257, [%rd6+156];
	xor.b32  	%r330, %r330, %r257;
$L__BB0_22:
	and.b32  	%r259, %r200, 256;
	setp.eq.s32 	%p12, %r259, 0;
	@%p12 bra 	$L__BB0_24;
	ld.global.u32 	%r260, [%rd6+160];
	xor.b32  	%r334, %r334, %r260;
	ld.global.u32 	%r261, [%rd6+164];
	xor.b32  	%r333, %r333, %r261;
	ld.global.u32 	%r262, [%rd6+168];
	xor.b32  	%r332, %r332, %r262;
	ld.global.u32 	%r263, [%rd6+172];
	xor.b32  	%r331, %r331, %r263;
	ld.global.u32 	%r264, [%rd6+176];
	xor.b32  	%r330, %r330, %r264;
$L__BB0_24:
	and.b32  	%r266, %r200, 512;
	setp.eq.s32 	%p13, %r266, 0;
	@%p13 bra 	$L__BB0_26;
	ld.global.u32 	%r267, [%rd6+180];
	xor.b32  	%r334, %r334, %r267;
	ld.global.u32 	%r268, [%rd6+184];
	xor.b32  	%r333, %r333, %r268;
	ld.global.u32 	%r269, [%rd6+188];
	xor.b32  	%r332, %r332, %r269;
	ld.global.u32 	%r270, [%rd6+192];
	xor.b32  	%r331, %r331, %r270;
	ld.global.u32 	%r271, [%rd6+196];
	xor.b32  	%r330, %r330, %r271;
$L__BB0_26:
	and.b32  	%r273, %r200, 1024;
	setp.eq.s32 	%p14, %r273, 0;
	@%p14 bra 	$L__BB0_28;
	ld.global.u32 	%r274, [%rd6+200];
	xor.b32  	%r334, %r334, %r274;
	ld.global.u32 	%r275, [%rd6+204];
	xor.b32  	%r333, %r333, %r275;
	ld.global.u32 	%r276, [%rd6+208];
	xor.b32  	%r332, %r332, %r276;
	ld.global.u32 	%r277, [%rd6+212];
	xor.b32  	%r331, %r331, %r277;
	ld.global.u32 	%r278, [%rd6+216];
	xor.b32  	%r330, %r330, %r278;
$L__BB0_28:
	and.b32  	%r280, %r200, 2048;
	setp.eq.s32 	%p15, %r280, 0;
	@%p15 bra 	$L__BB0_30;
	ld.global.u32 	%r281, [%rd6+220];
	xor.b32  	%r334, %r334, %r281;
	ld.global.u32 	%r282, [%rd6+224];
	xor.b32  	%r333, %r333, %r282;
	ld.global.u32 	%r283, [%rd6+228];
	xor.b32  	%r332, %r332, %r283;
	ld.global.u32 	%r284, [%rd6+232];
	xor.b32  	%r331, %r331, %r284;
	ld.global.u32 	%r285, [%rd6+236];
	xor.b32  	%r330, %r330, %r285;
$L__BB0_30:
	and.b32  	%r287, %r200, 4096;
	setp.eq.s32 	%p16, %r287, 0;
	@%p16 bra 	$L__BB0_32;
	ld.global.u32 	%r288, [%rd6+240];
	xor.b32  	%r334, %r334, %r288;
	ld.global.u32 	%r289, [%rd6+244];
	xor.b32  	%r333, %r333, %r289;
	ld.global.u32 	%r290, [%rd6+248];
	xor.b32  	%r332, %r332, %r290;
	ld.global.u32 	%r291, [%rd6+252];
	xor.b32  	%r331, %r331, %r291;
	ld.global.u32 	%r292, [%rd6+256];
	xor.b32  	%r330, %r330, %r292;
$L__BB0_32:
	and.b32  	%r294, %r200, 8192;
	setp.eq.s32 	%p17, %r294, 0;
	@%p17 bra 	$L__BB0_34;
	ld.global.u32 	%r295, [%rd6+260];
	xor.b32  	%r334, %r334, %r295;
	ld.global.u32 	%r296, [%rd6+264];
	xor.b32  	%r333, %r333, %r296;
	ld.global.u32 	%r297, [%rd6+268];
	xor.b32  	%r332, %r332, %r297;
	ld.global.u32 	%r298, [%rd6+272];
	xor.b32  	%r331, %r331, %r298;
	ld.global.u32 	%r299, [%rd6+276];
	xor.b32  	%r330, %r330, %r299;
$L__BB0_34:
	and.b32  	%r301, %r200, 16384;
	setp.eq.s32 	%p18, %r301, 0;
	@%p18 bra 	$L__BB0_36;
	ld.global.u32 	%r302, [%rd6+280];
	xor.b32  	%r334, %r334, %r302;
	ld.global.u32 	%r303, [%rd6+284];
	xor.b32  	%r333, %r333, %r303;
	ld.global.u32 	%r304, [%rd6+288];
	xor.b32  	%r332, %r332, %r304;
	ld.global.u32 	%r305, [%rd6+292];
	xor.b32  	%r331, %r331, %r305;
	ld.global.u32 	%r306, [%rd6+296];
	xor.b32  	%r330, %r330, %r306;
$L__BB0_36:
	and.b32  	%r308, %r200, 32768;
	setp.eq.s32 	%p19, %r308, 0;
	@%p19 bra 	$L__BB0_38;
	ld.global.u32 	%r309, [%rd6+300];
	xor.b32  	%r334, %r334, %r309;
	ld.global.u32 	%r310, [%rd6+304];
	xor.b32  	%r333, %r333, %r310;
	ld.global.u32 	%r311, [%rd6+308];
	xor.b32  	%r332, %r332, %r311;
	ld.global.u32 	%r312, [%rd6+312];
	xor.b32  	%r331, %r331, %r312;
	ld.global.u32 	%r313, [%rd6+316];
	xor.b32  	%r330, %r330, %r313;
$L__BB0_38:
	add.s32 	%r329, %r329, 16;
	setp.ne.s32 	%p20, %r329, 32;
	@%p20 bra 	$L__BB0_6;
	mad.lo.s32 	%r314, %r323, -31, %r11;
	add.s32 	%r323, %r314, 1;
	setp.ne.s32 	%p21, %r323, 5;
	@%p21 bra 	$L__BB0_5;
	st.global.u32 	[%rd2+4], %r334;
	st.global.u32 	[%rd2+8], %r333;
	st.global.u32 	[%rd2+12], %r332;
	st.global.u32 	[%rd2+16], %r331;
	st.global.u32 	[%rd2+20], %r330;
	add.s32 	%r317, %r317, 1;
	setp.lt.u32 	%p22, %r317, %r2;
	@%p22 bra 	$L__BB0_4;
$L__BB0_41:
	shr.u64 	%rd7, %rd18, 2;
	add.s32 	%r316, %r316, 1;
	setp.gt.u64 	%p23, %rd18, 3;
	mov.u64 	%rd18, %rd7;
	@%p23 bra 	$L__BB0_2;
$L__BB0_42:
	mov.b32 	%r315, 0;
	st.global.v2.u32 	[%rd2+24], {%r315, %r315};
	st.global.u32 	[%rd2+32], %r315;
	mov.b64 	%rd17, 0;
	st.global.u64 	[%rd2+40], %rd17;
	ret;

}
	// .globl	_Z9genRandomPfP17curandStateXORWOW
.visible .entry _Z9genRandomPfP17curandStateXORWOW(
	.param .u64 .ptr .align 1 _Z9genRandomPfP17curandStateXORWOW_param_0,
	.param .u64 .ptr .align 1 _Z9genRandomPfP17curandStateXORWOW_param_1
)
{
	.reg .b32 	%r<17>;
	.reg .b32 	%f<3>;
	.reg .b64 	%rd<9>;

	ld.param.u64 	%rd1, [_Z9genRandomPfP17curandStateXORWOW_param_0];
	ld.param.u64 	%rd2, [_Z9genRandomPfP17curandStateXORWOW_param_1];
	cvta.to.global.u64 	%rd3, %rd1;
	cvta.to.global.u64 	%rd4, %rd2;
	mov.u32 	%r1, %tid.x;
	mul.wide.u32 	%rd5, %r1, 48;
	add.s64 	%rd6, %rd4, %rd5;
	ld.global.v2.u32 	{%r2, %r3}, [%rd6];
	ld.global.v2.u32 	{%r4, %r5}, [%rd6+8];
	ld.global.v2.u32 	{%r6, %r7}, [%rd6+16];
	shr.u32 	%r8, %r3, 2;
	xor.b32  	%r9, %r8, %r3;
	shl.b32 	%r10, %r7, 4;
	shl.b32 	%r11, %r9, 1;
	xor.b32  	%r12, %r10, %r11;
	xor.b32  	%r13, %r12, %r7;
	xor.b32  	%r14, %r13, %r9;
	add.s32 	%r15, %r2, 362437;
	add.s32 	%r16, %r14, %r15;
	cvt.rn.f32.u32 	%f1, %r16;
	fma.rn.f32 	%f2, %f1, 0f2F800000, 0f2F000000;
	st.global.v2.u32 	[%rd6], {%r15, %r4};
	st.global.v2.u32 	[%rd6+8], {%r5, %r6};
	st.global.v2.u32 	[%rd6+16], {%r7, %r14};
	mul.wide.u32 	%rd7, %r1, 4;
	add.s64 	%rd8, %rd3, %rd7;
	st.global.f32 	[%rd8], %f2;
	ret;

}


// ===== COMPILED SASS (sm_100) =====

	.target	sm_100

	.elftype	@"ET_EXEC"


//--------------------- .note.nv.tkinfo           --------------------------
	.section	.note.nv.tkinfo,"",@"SHT_NOTE"
	.sectionflags	@"SHF_NOTE_NV_TKINFO"
	.tkinfo
        /*0018*/ 	.word	0x00000002
        /*0030*/ 	.string	""
        /*0030*/ 	.string	"ptxas"
        /*0030*/ 	.string	"Cuda compilation tools, release 13.0, V13.0.88"
        /*0030*/ 	.string	"Build cuda_13.0.r13.0/compiler.36424714_0"
        /*0030*/ 	.string	"-arch sm_100 -m 64 "



//--------------------- .note.nv.cuinfo           --------------------------
	.section	.note.nv.cuinfo,"",@"SHT_NOTE"
	.sectionflags	@"SHF_NOTE_NV_CUINFO"
        /*0018*/ 	.short	0x0002
        /*001a*/ 	.short	0x0064
        /*001c*/ 	.short	0x0082
	.zero		2


//--------------------- .nv.info                  --------------------------
	.section	.nv.info,"",@"SHT_CUDA_INFO"
	.align	4


	//----- nvinfo : EIATTR_REGCOUNT
	.align		4
        /*0000*/ 	.byte	0x04, 0x2f
        /*0002*/ 	.short	(.L_10 - .L_9)
	.align		4
.L_9:
        /*0004*/ 	.word	index@(_Z11setupKernelP17curandStateXORWOWm)
        /*0008*/ 	.word	0x0000001f


	//----- nvinfo : EIATTR_FRAME_SIZE
	.align		4
.L_10:
        /*000c*/ 	.byte	0x04, 0x11
        /*000e*/ 	.short	(.L_12 - .L_11)
	.align		4
.L_11:
        /*0010*/ 	.word	index@(_Z11setupKernelP17curandStateXORWOWm)
        /*0014*/ 	.word	0x00000000


	//----- nvinfo : EIATTR_REGCOUNT
	.align		4
.L_12:
        /*0018*/ 	.byte	0x04, 0x2f
        /*001a*/ 	.short	(.L_14 - .L_13)
	.align		4
.L_13:
        /*001c*/ 	.word	index@(_Z9genRandomPfP17curandStateXORWOW)
        /*0020*/ 	.word	0x00000014


	//----- nvinfo : EIATTR_FRAME_SIZE
	.align		4
.L_14:
        /*0024*/ 	.byte	0x04, 0x11
        /*0026*/ 	.short	(.L_16 - .L_15)
	.align		4
.L_15:
        /*0028*/ 	.word	index@(_Z9genRandomPfP17curandStateXORWOW)
        /*002c*/ 	.word	0x00000000


	//----- nvinfo : EIATTR_MIN_STACK_SIZE
	.align		4
.L_16:
        /*0030*/ 	.byte	0x04, 0x12
        /*0032*/ 	.short	(.L_18 - .L_17)
	.align		4
.L_17:
        /*0034*/ 	.word	index@(_Z9genRandomPfP17curandStateXORWOW)
        /*0038*/ 	.word	0x00000000


	//----- nvinfo : EIATTR_MIN_STACK_SIZE
	.align		4
.L_18:
        /*003c*/ 	.byte	0x04, 0x12
        /*003e*/ 	.short	(.L_20 - .L_19)
	.align		4
.L_19:
        /*0040*/ 	.word	index@(_Z11setupKernelP17curandStateXORWOWm)
        /*0044*/ 	.word	0x00000000
.L_20:


//--------------------- .nv.compat                --------------------------
	.section	.nv.compat,"",@"SHT_CUDA_COMPAT_INFO"
	.align	4
        /*0000*/ 	.byte	0x02, 0x09, 0x00, 0x00, 0x02, 0x02, 0x01, 0x00, 0x02, 0x05, 0x05, 0x00, 0x03, 0x07, 0x01, 0x01
        /*0010*/ 	.byte	0x02, 0x03, 0x00, 0x00, 0x02, 0x06, 0x01, 0x00, 0x04, 0x0b, 0x08, 0x00, 0x09, 0x00, 0x00, 0x00
        /*0020*/ 	.byte	0x00, 0x00, 0x00, 0x00


//--------------------- .nv.info._Z9genRandomPfP17curandStateXORWOW --------------------------
	.section	.nv.info._Z9genRandomPfP17curandStateXORWOW,"",@"SHT_CUDA_INFO"
	.sectionflags	@""
	.align	4


	//----- nvinfo : EIATTR_CUDA_API_VERSION
	.align		4
        /*0000*/ 	.byte	0x04, 0x37
        /*0002*/ 	.short	(.L_22 - .L_21)
.L_21:
        /*0004*/ 	.word	0x00000082


	//----- nvinfo : EIATTR_KPARAM_INFO
	.align		4
.L_22:
        /*0008*/ 	.byte	0x04, 0x17
        /*000a*/ 	.short	(.L_24 - .L_23)
.L_23:
        /*000c*/ 	.word	0x00000000
        /*0010*/ 	.short	0x0001
        /*0012*/ 	.short	0x0008
        /*0014*/ 	.byte	0x00, 0xf5, 0x21, 0x00


	//----- nvinfo : EIATTR_KPARAM_INFO
	.align		4
.L_24:
        /*0018*/ 	.byte	0x04, 0x17
        /*001a*/ 	.short	(.L_26 - .L_25)
.L_25:
        /*001c*/ 	.word	0x00000000
        /*0020*/ 	.short	0x0000
        /*0022*/ 	.short	0x0000
        /*0024*/ 	.byte	0x00, 0xf5, 0x21, 0x00


	//----- nvinfo : EIATTR_SPARSE_MMA_MASK
	.align		4
.L_26:
        /*0028*/ 	.byte	0x03, 0x50
        /*002a*/ 	.short	0x0000


	//----- nvinfo : EIATTR_MAXREG_COUNT
	.align		4
        /*002c*/ 	.byte	0x03, 0x1b
        /*002e*/ 	.short	0x00ff


	//----- nvinfo : EIATTR_MERCURY_ISA_VERSION
	.align		4
        /*0030*/ 	.byte	0x03, 0x5f
        /*0032*/ 	.short	0x0101


	//----- nvinfo : EIATTR_VRC_CTA_INIT_COUNT
	.align		4
        /*0034*/ 	.byte	0x02, 0x4a
	.zero		1
	.zero		1


	//----- nvinfo : EIATTR_EXIT_INSTR_OFFSETS
	.align		4
        /*0038*/ 	.byte	0x04, 0x1c
        /*003a*/ 	.short	(.L_28 - .L_27)


	//   ....[0]....
.L_27:
        /*003c*/ 	.word	0x000001d0


	//----- nvinfo : EIATTR_CBANK_PARAM_SIZE
	.align		4
.L_28:
        /*0040*/ 	.byte	0x03, 0x19
        /*0042*/ 	.short	0x0010


	//----- nvinfo : EIATTR_PARAM_CBANK
	.align		4
        /*0044*/ 	.byte	0x04, 0x0a
        /*0046*/ 	.short	(.L_30 - .L_29)
	.align		4
.L_29:
        /*0048*/ 	.word	index@(.nv.constant0._Z9genRandomPfP17curandStateXORWOW)
        /*004c*/ 	.short	0x0380
        /*004e*/ 	.short	0x0010


	//----- nvinfo : EIATTR_SW_WAR
	.align		4
.L_30:
        /*0050*/ 	.byte	0x04, 0x36
        /*0052*/ 	.short	(.L_32 - .L_31)
.L_31:
        /*0054*/ 	.word	0x00000008
.L_32:


//--------------------- .nv.info._Z11setupKernelP17curandStateXORWOWm --------------------------
	.section	.nv.info._Z11setupKernelP17curandStateXORWOWm,"",@"SHT_CUDA_INFO"
	.sectionflags	@""
	.align	4


	//----- nvinfo : EIATTR_CUDA_API_VERSION
	.align		4
        /*0000*/ 	.byte	0x04, 0x37
        /*0002*/ 	.short	(.L_34 - .L_33)
.L_33:
        /*0004*/ 	.word	0x00000082


	//----- nvinfo : EIATTR_KPARAM_INFO
	.align		4
.L_34:
        /*0008*/ 	.byte	0x04, 0x17
        /*000a*/ 	.short	(.L_36 - .L_35)
.L_35:
        /*000c*/ 	.word	0x00000000
        /*0010*/ 	.short	0x0001
        /*0012*/ 	.short	0x0008
        /*0014*/ 	.byte	0x00, 0xf0, 0x21, 0x00


	//----- nvinfo : EIATTR_KPARAM_INFO
	.align		4
.L_36:
        /*0018*/ 	.byte	0x04, 0x17
        /*001a*/ 	.short	(.L_38 - .L_37)
.L_37:
        /*001c*/ 	.word	0x00000000
        /*0020*/ 	.short	0x0000
        /*0022*/ 	.short	0x0000
        /*0024*/ 	.byte	0x00, 0xf5, 0x21, 0x00


	//----- nvinfo : EIATTR_SPARSE_MMA_MASK
	.align		4
.L_38:
        /*0028*/ 	.byte	0x03, 0x50
        /*002a*/ 	.short	0x0000


	//----- nvinfo : EIATTR_MAXREG_COUNT
	.align		4
        /*002c*/ 	.byte	0x03, 0x1b
        /*002e*/ 	.short	0x00ff


	//----- nvinfo : EIATTR_MERCURY_ISA_VERSION
	.align		4
        /*0030*/ 	.byte	0x03, 0x5f
        /*0032*/ 	.short	0x0101


	//----- nvinfo : EIATTR_VRC_CTA_INIT_COUNT
	.align		4
        /*0034*/ 	.byte	0x02, 0x4a
	.zero		1
	.zero		1


	//----- nvinfo : EIATTR_EXIT_INSTR_OFFSETS
	.align		4
        /*0038*/ 	.byte	0x04, 0x1c
        /*003a*/ 	.short	(.L_40 - .L_39)


	//   ....[0]....
.L_39:
        /*003c*/ 	.word	0x00000f20


	//----- nvinfo : EIATTR_CRS_STACK_SIZE
	.align		4
.L_40:
        /*0040*/ 	.byte	0x04, 0x1e
        /*0042*/ 	.short	(.L_42 - .L_41)
.L_41:
        /*0044*/ 	.word	0x00000000


	//----- nvinfo : EIATTR_CBANK_PARAM_SIZE
	.align		4
.L_42:
        /*0048*/ 	.byte	0x03, 0x19
        /*004a*/ 	.short	0x0010


	//----- nvinfo : EIATTR_PARAM_CBANK
	.align		4
        /*004c*/ 	.byte	0x04, 0x0a
        /*004e*/ 	.short	(.L_44 - .L_43)
	.align		4
.L_43:
        /*0050*/ 	.word	index@(.nv.constant0._Z11setupKernelP17curandStateXORWOWm)
        /*0054*/ 	.short	0x0380
        /*0056*/ 	.short	0x0010


	//----- nvinfo : EIATTR_SW_WAR
	.align		4
.L_44:
        /*0058*/ 	.byte	0x04, 0x36
        /*005a*/ 	.short	(.L_46 - .L_45)
.L_45:
        /*005c*/ 	.word	0x00000008
.L_46:


//--------------------- .nv.callgraph             --------------------------
	.section	.nv.callgraph,"",@"SHT_CUDA_CALLGRAPH"
	.align	4
	.sectionentsize	8
	.align		4
        /*0000*/ 	.word	0x00000000
	.align		4
        /*0004*/ 	.word	0xffffffff
	.align		4
        /*0008*/ 	.word	0x00000000
	.align		4
        /*000c*/ 	.word	0xfffffffe
	.align		4
        /*0010*/ 	.word	0x00000000
	.align		4
        /*0014*/ 	.word	0xfffffffd
	.align		4
        /*0018*/ 	.word	0x00000000
	.align		4
        /*001c*/ 	.word	0xfffffffc


//--------------------- .nv.constant4             --------------------------
	.section	.nv.constant4,"a",@progbits
	.align	8
	.align		8
.nv.constant4:
        /*0000*/ 	.dword	precalc_xorwow_matrix
	.align		8
        /*0008*/ 	.dword	precalc_xorwow_offset_matrix
	.align		8
        /*0010*/ 	.dword	mrg32k3aM1
	.align		8
        /*0018*/ 	.dword	mrg32k3aM2
	.align		8
        /*0020*/ 	.dword	mrg32k3aM1SubSeq
	.align		8
        /*0028*/ 	.dword	mrg32k3aM2SubSeq
	.align		8
        /*0030*/ 	.dword	mrg32k3aM1Seq
	.align		8
        /*0038*/ 	.dword	mrg32k3aM2Seq


//--------------------- .nv.constant3             --------------------------
	.section	.nv.constant3,"a",@progbits
	.align	8
.nv.constant3:
	.type		__cr_lgamma_table,@object
	.size		__cr_lgamma_table,(.L_8 - __cr_lgamma_table)
__cr_lgamma_table:
        /*0000*/ 	.byte	0x00, 0x00, 0x00, 0x00, 0x00, 0x00, 0x00, 0x00, 0x00, 0x00, 0x00, 0x00, 0x00, 0x00, 0x00, 0x00
        /*0010*/ 	.byte	0xef, 0x39, 0xfa, 0xfe, 0x42, 0x2e, 0xe6, 0x3f, 0x02, 0x20, 0x2a, 0xfa, 0x0b, 0xab, 0xfc, 0x3f
        /*0020*/ 	.byte	0xf9, 0x2c, 0x92, 0x7c, 0xa7, 0x6c, 0x09, 0x40, 0xc9, 0x79, 0x44, 0x3c, 0x64, 0x26, 0x13, 0x40
        /*0030*/ 	.byte	0xca, 0x01, 0xcf, 0x3a, 0x27, 0x51, 0x1a, 0x40, 0x30, 0xcc, 0x2d, 0xf3, 0xe1, 0x0c, 0x21, 0x40
        /*0040*/ 	.byte	0x0d, 0xb7, 0xfc, 0x82, 0x8e, 0x35, 0x25, 0x40
.L_8:


//--------------------- .text._Z9genRandomPfP17curandStateXORWOW --------------------------
	.section	.text._Z9genRandomPfP17curandStateXORWOW,"ax",@progbits
	.align	128
        .global         _Z9genRandomPfP17curandStateXORWOW
        .type           _Z9genRandomPfP17curandStateXORWOW,@function
        .size           _Z9genRandomPfP17curandStateXORWOW,(.L_x_10 - _Z9genRandomPfP17curandStateXORWOW)
        .other          _Z9genRandomPfP17curandStateXORWOW,@"STO_CUDA_ENTRY STV_DEFAULT"
_Z9genRandomPfP17curandStateXORWOW:
.text._Z9genRandomPfP17curandStateXORWOW:
[----:B------:R-:W-:Y:S01]  /*0000*/  LDC R1, c[0x0][0x37c] ;  /* 0x0000df00ff017b82 */ /* 0x000fe20000000800 */
[----:B------:R-:W0:Y:S07]  /*0010*/  S2R R13, SR_TID.X ;  /* 0x00000000000d7919 */ /* 0x000e2e0000002100 */
[----:B------:R-:W0:Y:S01]  /*0020*/  LDC.64 R2, c[0x0][0x388] ;  /* 0x0000e200ff027b82 */ /* 0x000e220000000a00 */
[----:B------:R-:W1:Y:S07]  /*0030*/  LDCU.64 UR4, c[0x0][0x358] ;  /* 0x00006b00ff0477ac */ /* 0x000e6e0008000a00 */
[----:B------:R-:W2:Y:S01]  /*0040*/  LDC.64 R8, c[0x0][0x380] ;  /* 0x0000e000ff087b82 */ /* 0x000ea20000000a00 */
[----:B0-----:R-:W-:-:S05]  /*0050*/  IMAD.WIDE.U32 R2, R13, 0x30, R2 ;  /* 0x000000300d027825 */ /* 0x001fca00078e0002 */
[----:B-1----:R-:W3:Y:S04]  /*0060*/  LDG.E.64 R10, desc[UR4][R2.64] ;  /* 0x00000004020a7981 */ /* 0x002ee8000c1e1b00 */
[----:B------:R-:W4:Y:S04]  /*0070*/  LDG.E.64 R4, desc[UR4][R2.64+0x10] ;  /* 0x0000100402047981 */ /* 0x000f28000c1e1b00 */
[----:B------:R-:W5:Y:S01]  /*0080*/  LDG.E.64 R6, desc[UR4][R2.64+0x8] ;  /* 0x0000080402067981 */ /* 0x000f62000c1e1b00 */
[----:B--2---:R-:W-:Y:S01]  /*0090*/  IMAD.WIDE.U32 R8, R13, 0x4, R8 ;  /* 0x000000040d087825 */ /* 0x004fe200078e0008 */
[----:B---3--:R-:W-:-:S03]  /*00a0*/  SHF.R.U32.HI R0, RZ, 0x2, R11 ;  /* 0x00000002ff007819 */ /* 0x008fc6000001160b */
[----:B------:R-:W-:Y:S01]  /*00b0*/  VIADD R10, R10, 0x587c5 ;  /* 0x000587c50a0a7836 */ /* 0x000fe20000000000 */
[----:B------:R-:W-:Y:S01]  /*00c0*/  LOP3.LUT R0, R0, R11, RZ, 0x3c, !PT ;  /* 0x0000000b00007212 */ /* 0x000fe200078e3cff */
[C---:B----4-:R-:W-:Y:S02]  /*00d0*/  IMAD.SHL.U32 R12, R5.reuse, 0x10, RZ ;  /* 0x00000010050c7824 */ /* 0x050fe400078e00ff */
[----:B------:R-:W-:Y:S01]  /*00e0*/  IMAD.MOV.U32 R15, RZ, RZ, R4 ;  /* 0x000000ffff0f7224 */ /* 0x000fe200078e0004 */
[----:B------:R-:W-:Y:S01]  /*00f0*/  SHF.L.U32 R11, R0, 0x1, RZ ;  /* 0x00000001000b7819 */ /* 0x000fe200000006ff */
[----:B------:R-:W-:Y:S01]  /*0100*/  IMAD.MOV.U32 R16, RZ, RZ, R5 ;  /* 0x000000ffff107224 */ /* 0x000fe200078e0005 */
[----:B-----5:R-:W-:Y:S02]  /*0110*/  MOV R14, R7 ;  /* 0x00000007000e7202 */ /* 0x020fe40000000f00 */
[----:B------:R-:W-:-:S03]  /*0120*/  LOP3.LUT R11, R5, R12, R11, 0x96, !PT ;  /* 0x0000000c050b7212 */ /* 0x000fc600078e960b */
[----:B------:R-:W-:Y:S01]  /*0130*/  STG.E.64 desc[UR4][R2.64+0x8], R14 ;  /* 0x0000080e02007986 */ /* 0x000fe2000c101b04 */
[----:B------:R-:W-:Y:S01]  /*0140*/  LOP3.LUT R17, R11, R0, RZ, 0x3c, !PT ;  /* 0x000000000b117212 */ /* 0x000fe200078e3cff */
[----:B------:R-:W-:-:S03]  /*0150*/  IMAD.MOV.U32 R11, RZ, RZ, 0x2f800000 ;  /* 0x2f800000ff0b7424 */ /* 0x000fc600078e00ff */
[----:B------:R-:W-:Y:S01]  /*0160*/  IADD3 R0, PT, PT, R17, R10, RZ ;  /* 0x0000000a11007210 */ /* 0x000fe20007ffe0ff */
[----:B------:R-:W-:Y:S03]  /*0170*/  STG.E.64 desc[UR4][R2.64+0x10], R16 ;  /* 0x0000101002007986 */ /* 0x000fe6000c101b04 */
[----:B------:R-:W-:-:S05]  /*0180*/  I2FP.F32.U32 R0, R0 ;  /* 0x0000000000007245 */ /* 0x000fca0000201000 */
[----:B------:R-:W-:Y:S01]  /*0190*/  FFMA R7, R0, R11, 1.1641532182693481445e-10 ;  /* 0x2f00000000077423 */ /* 0x000fe2000000000b */
[----:B------:R-:W-:-:S05]  /*01a0*/  MOV R11, R6 ;  /* 0x00000006000b7202 */ /* 0x000fca0000000f00 */
[----:B------:R-:W-:Y:S04]  /*01b0*/  STG.E.64 desc[UR4][R2.64], R10 ;  /* 0x0000000a02007986 */ /* 0x000fe8000c101b04 */
[----:B------:R-:W-:Y:S01]  /*01c0*/  STG.E desc[UR4][R8.64], R7 ;  /* 0x0000000708007986 */ /* 0x000fe2000c101904 */
[----:B------:R-:W-:Y:S05]  /*01d0*/  EXIT ;  /* 0x000000000000794d */ /* 0x000fea0003800000 */
.L_x_0:
[----:B------:R-:W-:-:S00]  /*01e0*/  BRA `(.L_x_0) ;  /* 0xfffffffc00fc7947 */ /* 0x000fc0000383ffff */
[----:B------:R-:W-:-:S00]  /*01f0*/  NOP ;  /* 0x0000000000007918 */ /* 0x000fc00000000000 */
        /* <DEDUP_REMOVED lines=8> */
.L_x_10:


//--------------------- .text._Z11setupKernelP17curandStateXORWOWm --------------------------
	.section	.text._Z11setupKernelP17curandStateXORWOWm,"ax",@progbits
	.align	128
        .global         _Z11setupKernelP17curandStateXORWOWm
        .type           _Z11setupKernelP17curandStateXORWOWm,@function
        .size           _Z11setupKernelP17curandStateXORWOWm,(.L_x_11 - _Z11setupKernelP17curandStateXORWOWm)
        .other          _Z11setupKernelP17curandStateXORWOWm,@"STO_CUDA_ENTRY STV_DEFAULT"
_Z11setupKernelP17curandStateXORWOWm:
.text._Z11setupKernelP17curandStateXORWOWm:
[----:B------:R-:W-:Y:S08]  /*0000*/  LDC R1, c[0x0][0x37c] ;  /* 0x0000df00ff017b82 */ /* 0x000ff00000000800 */
[----:B------:R-:W0:Y:S01]  /*0010*/  LDC.64 R4, c[0x0][0x388] ;  /* 0x0000e200ff047b82 */ /* 0x000e220000000a00 */
[----:B------:R-:W1:Y:S01]  /*0020*/  S2R R13, SR_TID.X ;  /* 0x00000000000d7919 */ /* 0x000e620000002100 */
[----:B------:R-:W2:Y:S01]  /*0030*/  LDCU.64 UR4, c[0x0][0x358] ;  /* 0x00006b00ff0477ac */ /* 0x000ea20008000a00 */
[----:B------:R-:W-:Y:S05]  /*0040*/  BSSY.RECONVERGENT B0, `(.L_x_1) ;  /* 0x00000e7000007945 */ /* 0x000fea0003800200 */
[----:B------:R-:W1:Y:S01]  /*0050*/  LDC.64 R2, c[0x0][0x380] ;  /* 0x0000e000ff027b82 */ /* 0x000e620000000a00 */
[----:B0-----:R-:W-:-:S02]  /*0060*/  LOP3.LUT R0, R4, 0xaad26b49, RZ, 0x3c, !PT ;  /* 0xaad26b4904007812 */ /* 0x001fc400078e3cff */
[----:B------:R-:W-:-:S03]  /*0070*/  LOP3.LUT R4, R5, 0xf7dcefdd, RZ, 0x3c, !PT ;  /* 0xf7dcefdd05047812 */ /* 0x000fc600078e3cff */
[----:B------:R-:W-:Y:S02]  /*0080*/  IMAD R0, R0, 0x4182bed5, RZ ;  /* 0x4182bed500007824 */ /* 0x000fe400078e02ff */
[----:B------:R-:W-:Y:S02]  /*0090*/  IMAD R5, R4, -0x658354e5, RZ ;  /* 0x9a7cab1b04057824 */ /* 0x000fe400078e02ff */
[----:B-1----:R-:W-:Y:S01]  /*00a0*/  IMAD.WIDE.U32 R2, R13, 0x30, R2 ;  /* 0x000000300d027825 */ /* 0x002fe200078e0002 */
[C---:B------:R-:W-:Y:S02]  /*00b0*/  LOP3.LUT R8, R0.reuse, 0x159a55e5, RZ, 0x3c, !PT ;  /* 0x159a55e500087812 */ /* 0x040fe400078e3cff */
[C---:B------:R-:W-:Y:S01]  /*00c0*/  IADD3 R6, PT, PT, R0.reuse, 0x64f0c9, R5 ;  /* 0x0064f0c900067810 */ /* 0x040fe20007ffe005 */
[C---:B------:R-:W-:Y:S01]  /*00d0*/  VIADD R7, R0.reuse, 0x75bcd15 ;  /* 0x075bcd1500077836 */ /* 0x040fe20000000000 */
[----:B------:R-:W-:Y:S01]  /*00e0*/  LOP3.LUT R10, R5, 0x5491333, RZ, 0x3c, !PT ;  /* 0x05491333050a7812 */ /* 0x000fe200078e3cff */
[----:B------:R-:W-:Y:S01]  /*00f0*/  VIADD R11, R0, 0x583f19 ;  /* 0x00583f19000b7836 */ /* 0x000fe20000000000 */
[----:B------:R-:W-:Y:S01]  /*0100*/  ISETP.NE.AND P0, PT, R13, RZ, PT ;  /* 0x000000ff0d00720c */ /* 0x000fe20003f05270 */
[----:B------:R-:W-:Y:S01]  /*0110*/  VIADD R9, R5, 0x1f123bb5 ;  /* 0x1f123bb505097836 */ /* 0x000fe20000000000 */
[----:B--2---:R0:W-:Y:S04]  /*0120*/  STG.E.64 desc[UR4][R2.64], R6 ;  /* 0x0000000602007986 */ /* 0x0041e8000c101b04 */
[----:B------:R0:W-:Y:S04]  /*0130*/  STG.E.64 desc[UR4][R2.64+0x8], R8 ;  /* 0x0000080802007986 */ /* 0x0001e8000c101b04 */
[----:B------:R0:W-:Y:S03]  /*0140*/  STG.E.64 desc[UR4][R2.64+0x10], R10 ;  /* 0x0000100a02007986 */ /* 0x0001e6000c101b04 */
[----:B------:R-:W-:Y:S05]  /*0150*/  @!P0 BRA `(.L_x_2) ;  /* 0x0000000c00548947 */ /* 0x000fea0003800000 */
[----:B------:R-:W-:Y:S01]  /*0160*/  IMAD.MOV.U32 R0, RZ, RZ, R13 ;  /* 0x000000ffff007224 */ /* 0x000fe200078e000d */
[----:B0-----:R-:W-:-:S07]  /*0170*/  CS2R R10, SRZ ;  /* 0x00000000000a7805 */ /* 0x001fce000001ff00 */
.L_x_8:
[----:B0-----:R-:W-:Y:S01]  /*0180*/  LOP3.LUT R2, R0, 0x3, RZ, 0xc0, !PT ;  /* 0x0000000300027812 */ /* 0x001fe200078ec0ff */
[----:B------:R-:W-:Y:S03]  /*0190*/  BSSY.RECONVERGENT B1, `(.L_x_3) ;  /* 0x00000cb000017945 */ /* 0x000fe60003800200 */
[----:B------:R-:W-:-:S04]  /*01a0*/  ISETP.NE.U32.AND P0, PT, R2, RZ, PT ;  /* 0x000000ff0200720c */ /* 0x000fc80003f05070 */
[----:B------:R-:W-:-:S13]  /*01b0*/  ISETP.NE.AND.EX P0, PT, RZ, RZ, PT, P0 ;  /* 0x000000ffff00720c */ /* 0x000fda0003f05300 */
[----:B------:R-:W-:Y:S05]  /*01c0*/  @!P0 BRA `(.L_x_4) ;  /* 0x0000000c001c8947 */ /* 0x000fea0003800000 */
[----:B------:R-:W0:Y:S01]  /*01d0*/  LDC.64 R6, c[0x4][RZ] ;  /* 0x01000000ff067b82 */ /* 0x000e220000000a00 */
[----:B------:R-:W-:Y:S02]  /*01e0*/  IMAD.MOV.U32 R12, RZ, RZ, RZ ;  /* 0x000000ffff0c7224 */ /* 0x000fe400078e00ff */
[----:B0-----:R-:W-:-:S07]  /*01f0*/  IMAD.WIDE.U32 R6, R10, 0xc80, R6 ;  /* 0x00000c800a067825 */ /* 0x001fce00078e0006 */
.L_x_7:
[----:B0-----:R-:W-:Y:S01]  /*0200*/  IMAD.MOV.U32 R13, RZ, RZ, RZ ;  /* 0x000000ffff0d7224 */ /* 0x001fe200078e00ff */
[----:B------:R-:W-:Y:S01]  /*0210*/  CS2R R2, SRZ ;  /* 0x0000000000027805 */ /* 0x000fe2000001ff00 */
[----:B------:R-:W-:Y:S01]  /*0220*/  IMAD.MOV.U32 R15, RZ, RZ, RZ ;  /* 0x000000ffff0f7224 */ /* 0x000fe200078e00ff */
[----:B------:R-:W-:-:S07]  /*0230*/  CS2R R4, SRZ ;  /* 0x0000000000047805 */ /* 0x000fce000001ff00 */
.L_x_6:
[----:B------:R-:W0:Y:S01]  /*0240*/  S2R R14, SR_TID.X ;  /* 0x00000000000e7919 */ /* 0x000e220000002100 */
[----:B------:R-:W0:Y:S02]  /*0250*/  LDC.64 R8, c[0x0][0x380] ;  /* 0x0000e000ff087b82 */ /* 0x000e240000000a00 */
[----:B0-----:R-:W-:-:S04]  /*0260*/  IMAD.WIDE.U32 R8, R14, 0x30, R8 ;  /* 0x000000300e087825 */ /* 0x001fc800078e0008 */
[----:B------:R-:W-:-:S05]  /*0270*/  IMAD.WIDE.U32 R8, R15, 0x4, R8 ;  /* 0x000000040f087825 */ /* 0x000fca00078e0008 */
[----:B------:R0:W5:Y:S01]  /*0280*/  LDG.E R16, desc[UR4][R8.64+0x4] ;  /* 0x0000040408107981 */ /* 0x000162000c1e1900 */
[----:B------:R-:W-:-:S07]  /*0290*/  IMAD.MOV.U32 R17, RZ, RZ, RZ ;  /* 0x000000ffff117224 */ /* 0x000fce00078e00ff */
.L_x_5:
[----:B-----5:R-:W-:Y:S01]  /*02a0*/  SHF.R.U32.HI R24, RZ, R17, R16 ;  /* 0x00000011ff187219 */ /* 0x020fe20000011610 */
[----:B0-----:R-:W-:-:S03]  /*02b0*/  IMAD.SHL.U32 R8, R15, 0x20, RZ ;  /* 0x000000200f087824 */ /* 0x001fc600078e00ff */
[----:B------:R-:W-:Y:S01]  /*02c0*/  LOP3.LUT R9, R24, 0x1, RZ, 0xc0, !PT ;  /* 0x0000000118097812 */ /* 0x000fe200078ec0ff */
[----:B------:R-:W-:-:S03]  /*02d0*/  IMAD.IADD R8, R8, 0x1, R17 ;  /* 0x0000000108087824 */ /* 0x000fc600078e0211 */
[----:B------:R-:W-:Y:S01]  /*02e0*/  ISETP.NE.U32.AND P0, PT, R9, 0x1, PT ;  /* 0x000000010900780c */ /* 0x000fe20003f05070 */
[----:B------:R-:W-:-:S03]  /*02f0*/  IMAD R9, R8, 0x5, RZ ;  /* 0x0000000508097824 */ /* 0x000fc600078e02ff */
[----:B------:R-:W-:Y:S01]  /*0300*/  R2P PR, R24, 0x7e ;  /* 0x0000007e18007804 */ /* 0x000fe20000000000 */
[----:B------:R-:W-:-:S08]  /*0310*/  IMAD.WIDE.U32 R8, R9, 0x4, R6 ;  /* 0x0000000409087825 */ /* 0x000fd000078e0006 */
[----:B------:R-:W2:Y:S04]  /*0320*/  @!P0 LDG.E R18, desc[UR4][R8.64] ;  /* 0x0000000408128981 */ /* 0x000ea8000c1e1900 */
[----:B------:R-:W3:Y:S04]  /*0330*/  @P1 LDG.E R22, desc[UR4][R8.64+0x14] ;  /* 0x0000140408161981 */ /* 0x000ee8000c1e1900 */
[----:B------:R-:W4:Y:S04]  /*0340*/  @!P0 LDG.E R20, desc[UR4][R8.64+0x10] ;  /* 0x0000100408148981 */ /* 0x000f28000c1e1900 */
[----:B------:R-:W4:Y:S04]  /*0350*/  @P2 LDG.E R28, desc[UR4][R8.64+0x28] ;  /* 0x00002804081c2981 */ /* 0x000f28000c1e1900 */
[----:B------:R-:W4:Y:S04]  /*0360*/  @P1 LDG.E R26, desc[UR4][R8.64+0x24] ;  /* 0x00002404081a1981 */ /* 0x000f28000c1e1900 */
[----:B------:R-:W4:Y:S04]  /*0370*/  @P3 LDG.E R21, desc[UR4][R8.64+0x3c] ;  /* 0x00003c0408153981 */ /* 0x000f28000c1e1900 */
[----:B------:R-:W4:Y:S04]  /*0380*/  @P2 LDG.E R19, desc[UR4][R8.64+0x38] ;  /* 0x0000380408132981 */ /* 0x000f28000c1e1900 */
[----:B------:R-:W4:Y:S04]  /*0390*/  @P4 LDG.E R23, desc[UR4][R8.64+0x50] ;  /* 0x0000500408174981 */ /* 0x000f28000c1e1900 */
[----:B------:R-:W4:Y:S01]  /*03a0*/  @P1 LDG.E R25, desc[UR4][R8.64+0x20] ;  /* 0x0000200408191981 */ /* 0x000f22000c1e1900 */
[----:B--2---:R-:W-:-:S03]  /*03b0*/  @!P0 LOP3.LUT R13, R13, R18, RZ, 0x3c, !PT ;  /* 0x000000120d0d8212 */ /* 0x004fc600078e3cff */
[----:B------:R-:W2:Y:S01]  /*03c0*/  @!P0 LDG.E R18, desc[UR4][R8.64+0x8] ;  /* 0x0000080408128981 */ /* 0x000ea2000c1e1900 */
[----:B---3--:R-:W-:-:S03]  /*03d0*/  @P1 LOP3.LUT R13, R13, R22, RZ, 0x3c, !PT ;  /* 0x000000160d0d1212 */ /* 0x008fc600078e3cff */
[----:B------:R-:W3:Y:S01]  /*03e0*/  @P3 LDG.E R22, desc[UR4][R8.64+0x4c] ;  /* 0x00004c0408163981 */ /* 0x000ee2000c1e1900 */
[----:B----4-:R-:W-:-:S03]  /*03f0*/  @!P0 LOP3.LUT R3, R3, R20, RZ, 0x3c, !PT ;  /* 0x0000001403038212 */ /* 0x010fc600078e3cff */
[----:B------:R-:W4:Y:S01]  /*0400*/  @P1 LDG.E R20, desc[UR4][R8.64+0x1c] ;  /* 0x00001c0408141981 */ /* 0x000f22000c1e1900 */
[----:B------:R-:W-:Y:S02]  /*0410*/  @P2 LOP3.LUT R13, R13, R28, RZ, 0x3c, !PT ;  /* 0x0000001c0d0d2212 */ /* 0x000fe400078e3cff */
[----:B------:R-:W-:Y:S02]  /*0420*/  @P1 LOP3.LUT R3, R3, R26, RZ, 0x3c, !PT ;  /* 0x0000001a03031212 */ /* 0x000fe400078e3cff */
[----:B------:R-:W4:Y:S01]  /*0430*/  @P5 LDG.E R26, desc[UR4][R8.64+0x64] ;  /* 0x00006404081a5981 */ /* 0x000f22000c1e1900 */
[----:B------:R-:W-:-:S03]  /*0440*/  @P3 LOP3.LUT R13, R13, R21, RZ, 0x3c, !PT ;  /* 0x000000150d0d3212 */ /* 0x000fc600078e3cff */
[----:B------:R-:W4:Y:S01]  /*0450*/  @!P0 LDG.E R21, desc[UR4][R8.64+0xc] ;  /* 0x00000c0408158981 */ /* 0x000f22000c1e1900 */
[----:B------:R-:W-:-:S03]  /*0460*/  @P2 LOP3.LUT R3, R3, R19, RZ, 0x3c, !PT ;  /* 0x0000001303032212 */ /* 0x000fc600078e3cff */
[----:B------:R-:W4:Y:S01]  /*0470*/  @!P0 LDG.E R19, desc[UR4][R8.64+0x4] ;  /* 0x0000040408138981 */ /* 0x000f22000c1e1900 */
[----:B------:R-:W-:-:S03]  /*0480*/  @P4 LOP3.LUT R13, R13, R23, RZ, 0x3c, !PT ;  /* 0x000000170d0d4212 */ /* 0x000fc600078e3cff */
[----:B------:R-:W4:Y:S01]  /*0490*/  @P1 LDG.E R23, desc[UR4][R8.64+0x18] ;  /* 0x0000180408171981 */ /* 0x000f22000c1e1900 */
[----:B--2---:R-:W-:-:S03]  /*04a0*/  @!P0 LOP3.LUT R5, R5, R18, RZ, 0x3c, !PT ;  /* 0x0000001205058212 */ /* 0x004fc600078e3cff */
[----:B------:R-:W2:Y:S01]  /*04b0*/  @P2 LDG.E R18, desc[UR4][R8.64+0x30] ;  /* 0x0000300408122981 */ /* 0x000ea2000c1e1900 */
[----:B---3--:R-:W-:-:S03]  /*04c0*/  @P3 LOP3.LUT R3, R3, R22, RZ, 0x3c, !PT ;  /* 0x0000001603033212 */ /* 0x008fc600078e3cff */
[----:B------:R-:W3:Y:S01]  /*04d0*/  @P4 LDG.E R22, desc[UR4][R8.64+0x60] ;  /* 0x0000600408164981 */ /* 0x000ee2000c1e1900 */
[----:B----4-:R-:W-:-:S03]  /*04e0*/  @P1 LOP3.LUT R5, R5, R20, RZ, 0x3c, !PT ;  /* 0x0000001405051212 */ /* 0x010fc600078e3cff */
[----:B------:R-:W4:Y:S01]  /*04f0*/  @P3 LDG.E R20, desc[UR4][R8.64+0x44] ;  /* 0x0000440408143981 */ /* 0x000f22000c1e1900 */
[----:B------:R-:W-:-:S03]  /*0500*/  @P5 LOP3.LUT R13, R13, R26, RZ, 0x3c, !PT ;  /* 0x0000001a0d0d5212 */ /* 0x000fc600078e3cff */
[----:B------:R-:W4:Y:S01]  /*0510*/  @P6 LDG.E R26, desc[UR4][R8.64+0x78] ;  /* 0x00007804081a6981 */ /* 0x000f22000c1e1900 */
[----:B------:R-:W-:-:S03]  /*0520*/  @!P0 LOP3.LUT R2, R2, R21, RZ, 0x3c, !PT ;  /* 0x0000001502028212 */ /* 0x000fc600078e3cff */
[----:B------:R-:W4:Y:S01]  /*0530*/  @P2 LDG.E R21, desc[UR4][R8.64+0x34] ;  /* 0x0000340408152981 */ /* 0x000f22000c1e1900 */
[----:B------:R-:W-:-:S03]  /*0540*/  @!P0 LOP3.LUT R4, R4, R19, RZ, 0x3c, !PT ;  /* 0x0000001304048212 */ /* 0x000fc600078e3cff */
[----:B------:R-:W4:Y:S01]  /*0550*/  @P2 LDG.E R19, desc[UR4][R8.64+0x2c] ;  /* 0x00002c0408132981 */ /* 0x000f22000c1e1900 */
[----:B------:R-:W-:Y:S02]  /*0560*/  @P1 LOP3.LUT R2, R2, R25, RZ, 0x3c, !PT ;  /* 0x0000001902021212 */ /* 0x000fe400078e3cff */
[----:B------:R-:W-:Y:S01]  /*0570*/  @P1 LOP3.LUT R4, R4, R23, RZ, 0x3c, !PT ;  /* 0x0000001704041212 */ /* 0x000fe200078e3cff */
[----:B------:R-:W4:Y:S04]  /*0580*/  @P3 LDG.E R25, desc[UR4][R8.64+0x48] ;  /* 0x0000480408193981 */ /* 0x000f28000c1e1900 */
[----:B------:R-:W4:Y:S01]  /*0590*/  @P3 LDG.E R23, desc[UR4][R8.64+0x40] ;  /* 0x0000400408173981 */ /* 0x000f22000c1e1900 */
[----:B------:R-:W-:Y:S02]  /*05a0*/  LOP3.LUT P0, RZ, R24, 0x80, RZ, 0xc0, !PT ;  /* 0x0000008018ff7812 */ /* 0x000fe4000780c0ff */
[----:B--2---:R-:W-:-:S02]  /*05b0*/  @P2 LOP3.LUT R5, R5, R18, RZ, 0x3c, !PT ;  /* 0x0000001205052212 */ /* 0x004fc400078e3cff */
[----:B------:R-:W2:Y:S01]  /*05c0*/  @P4 LDG.E R18, desc[UR4][R8.64+0x58] ;  /* 0x0000580408124981 */ /* 0x000ea2000c1e1900 */
[----:B---3--:R-:W-:-:S03]  /*05d0*/  @P4 LOP3.LUT R3, R3, R22, RZ, 0x3c, !PT ;  /* 0x0000001603034212 */ /* 0x008fc600078e3cff */
[----:B------:R-:W3:Y:S01]  /*05e0*/  @P5 LDG.E R22, desc[UR4][R8.64+0x74] ;  /* 0x0000740408165981 */ /* 0x000ee2000c1e1900 */
[----:B----4-:R-:W-:-:S03]  /*05f0*/  @P3 LOP3.LUT R5, R5, R20, RZ, 0x3c, !PT ;  /* 0x0000001405053212 */ /* 0x010fc600078e3cff */
[----:B------:R-:W4:Y:S01]  /*0600*/  @P5 LDG.E R20, desc[UR4][R8.64+0x6c] ;  /* 0x00006c0408145981 */ /* 0x000f22000c1e1900 */
[----:B------:R-:W-:-:S03]  /*0610*/  @P6 LOP3.LUT R13, R13, R26, RZ, 0x3c, !PT ;  /* 0x0000001a0d0d6212 */ /* 0x000fc600078e3cff */
        /* <DEDUP_REMOVED lines=9> */
[----:B--2---:R-:W-:-:S03]  /*06b0*/  @P4 LOP3.LUT R5, R5, R18, RZ, 0x3c, !PT ;  /* 0x0000001205054212 */ /* 0x004fc600078e3cff */
        /* <DEDUP_REMOVED lines=15> */
[----:B--2---:R-:W-:-:S04]  /*07b0*/  @P6 LOP3.LUT R5, R5, R18, RZ, 0x3c, !PT ;  /* 0x0000001205056212 */ /* 0x004fc800078e3cff */
[----:B---3--:R-:W-:Y:S02]  /*07c0*/  @P0 LOP3.LUT R5, R5, R22, RZ, 0x3c, !PT ;  /* 0x0000001605050212 */ /* 0x008fe400078e3cff */
[----:B----4-:R-:W-:-:S04]  /*07d0*/  @P6 LOP3.LUT R3, R3, R20, RZ, 0x3c, !PT ;  /* 0x0000001403036212 */ /* 0x010fc800078e3cff */
[----:B------:R-:W-:Y:S02]  /*07e0*/  @P0 LOP3.LUT R3, R3, R26, RZ, 0x3c, !PT ;  /* 0x0000001a03030212 */ /* 0x000fe400078e3cff */
[----:B------:R-:W-:Y:S02]  /*07f0*/  @P6 LOP3.LUT R2, R2, R21, RZ, 0x3c, !PT ;  /* 0x0000001502026212 */ /* 0x000fe400078e3cff */
[----:B------:R-:W-:Y:S02]  /*0800*/  @P6 LOP3.LUT R4, R4, R19, RZ, 0x3c, !PT ;  /* 0x0000001304046212 */ /* 0x000fe400078e3cff */
[----:B------:R-:W-:Y:S02]  /*0810*/  @P0 LOP3.LUT R2, R2, R25, RZ, 0x3c, !PT ;  /* 0x0000001902020212 */ /* 0x000fe400078e3cff */
[----:B------:R-:W-:Y:S02]  /*0820*/  @P0 LOP3.LUT R4, R4, R23, RZ, 0x3c, !PT ;  /* 0x0000001704040212 */ /* 0x000fe400078e3cff */
[----:B------:R-:W-:-:S13]  /*0830*/  R2P PR, R24.B1, 0x7f ;  /* 0x0000007f18007804 */ /* 0x000fda0000001000 */
[----:B------:R-:W2:Y:S04]  /*0840*/  @P0 LDG.E R18, desc[UR4][R8.64+0xa0] ;  /* 0x0000a00408120981 */ /* 0x000ea8000c1e1900 */
[----:B------:R-:W3:Y:S04]  /*0850*/  @P1 LDG.E R20, desc[UR4][R8.64+0xb4] ;  /* 0x0000b40408141981 */ /* 0x000ee8000c1e1900 */
[----:B------:R-:W4:Y:S04]  /*0860*/  @P2 LDG.E R26, desc[UR4][R8.64+0xc8] ;  /* 0x0000c804081a2981 */ /* 0x000f28000c1e1900 */
[----:B------:R-:W4:Y:S04]  /*0870*/  @P3 LDG.E R28, desc[UR4][R8.64+0xdc] ;  /* 0x0000dc04081c3981 */ /* 0x000f28000c1e1900 */
[----:B------:R-:W4:Y:S04]  /*0880*/  @P0 LDG.E R19, desc[UR4][R8.64+0xa4] ;  /* 0x0000a40408130981 */ /* 0x000f28000c1e1900 */
[----:B------:R-:W4:Y:S04]  /*0890*/  @P0 LDG.E R22, desc[UR4][R8.64+0xb0] ;  /* 0x0000b00408160981 */ /* 0x000f28000c1e1900 */
[----:B------:R-:W4:Y:S04]  /*08a0*/  @P4 LDG.E R25, desc[UR4][R8.64+0xf0] ;  /* 0x0000f00408194981 */ /* 0x000f28000c1e1900 */
[----:B------:R-:W4:Y:S04]  /*08b0*/  @P0 LDG.E R21, desc[UR4][R8.64+0xac] ;  /* 0x0000ac0408150981 */ /* 0x000f28000c1e1900 */
[----:B------:R-:W4:Y:S01]  /*08c0*/  @P1 LDG.E R23, desc[UR4][R8.64+0xb8] ;  /* 0x0000b80408171981 */ /* 0x000f22000c1e1900 */
[----:B--2---:R-:W-:-:S03]  /*08d0*/  @P0 LOP3.LUT R13, R13, R18, RZ, 0x3c, !PT ;  /* 0x000000120d0d0212 */ /* 0x004fc600078e3cff */
[----:B------:R-:W2:Y:S01]  /*08e0*/  @P1 LDG.E R18, desc[UR4][R8.64+0xbc] ;  /* 0x0000bc0408121981 */ /* 0x000ea2000c1e1900 */
[----:B---3--:R-:W-:-:S03]  /*08f0*/  @P1 LOP3.LUT R13, R13, R20, RZ, 0x3c, !PT ;  /* 0x000000140d0d1212 */ /* 0x008fc600078e3cff */
[----:B------:R-:W3:Y:S01]  /*0900*/  @P0 LDG.E R20, desc[UR4][R8.64+0xa8] ;  /* 0x0000a80408140981 */ /* 0x000ee2000c1e1900 */
[----:B----4-:R-:W-:-:S03]  /*0910*/  @P2 LOP3.LUT R13, R13, R26, RZ, 0x3c, !PT ;  /* 0x0000001a0d0d2212 */ /* 0x010fc600078e3cff */
[----:B------:R-:W4:Y:S01]  /*0920*/  @P5 LDG.E R26, desc[UR4][R8.64+0x104] ;  /* 0x00010404081a5981 */ /* 0x000f22000c1e1900 */
[----:B------:R-:W-:Y:S02]  /*0930*/  @P3 LOP3.LUT R13, R13, R28, RZ, 0x3c, !PT ;  /* 0x0000001c0d0d3212 */ /* 0x000fe400078e3cff */
[----:B------:R-:W-:Y:S02]  /*0940*/  @P0 LOP3.LUT R4, R4, R19, RZ, 0x3c, !PT ;  /* 0x0000001304040212 */ /* 0x000fe400078e3cff */
        /* <DEDUP_REMOVED lines=9> */
[----:B---3--:R-:W-:-:S03]  /*09e0*/  @P0 LOP3.LUT R5, R5, R20, RZ, 0x3c, !PT ;  /* 0x0000001405050212 */ /* 0x008fc600078e3cff */
[----:B------:R-:W3:Y:S01]  /*09f0*/  @P1 LDG.E R20, desc[UR4][R8.64+0xc4] ;  /* 0x0000c40408141981 */ /* 0x000ee2000c1e1900 */
[----:B--2---:R-:W-:-:S03]  /*0a00*/  @P1 LOP3.LUT R5, R5, R18, RZ, 0x3c, !PT ;  /* 0x0000001205051212 */ /* 0x004fc600078e3cff */
[----:B------:R-:W2:Y:S01]  /*0a10*/  @P3 LDG.E R18, desc[UR4][R8.64+0xe4] ;  /* 0x0000e40408123981 */ /* 0x000ea2000c1e1900 */
[----:B------:R-:W-:Y:S02]  /*0a20*/  LOP3.LUT P0, RZ, R24, 0x8000, RZ, 0xc0, !PT ;  /* 0x0000800018ff7812 */ /* 0x000fe4000780c0ff */
[----:B----4-:R-:W-:Y:S01]  /*0a30*/  @P5 LOP3.LUT R13, R13, R26, RZ, 0x3c, !PT ;  /* 0x0000001a0d0d5212 */ /* 0x010fe200078e3cff */
[----:B------:R-:W4:Y:S04]  /*0a40*/  @P2 LDG.E R24, desc[UR4][R8.64+0xd8] ;  /* 0x0000d80408182981 */ /* 0x000f28000c1e1900 */
[----:B------:R-:W4:Y:S01]  /*0a50*/  @P6 LDG.E R26, desc[UR4][R8.64+0x118] ;  /* 0x00011804081a6981 */ /* 0x000f22000c1e1900 */
[----:B------:R-:W-:Y:S02]  /*0a60*/  @P1 LOP3.LUT R2, R2, R19, RZ, 0x3c, !PT ;  /* 0x0000001302021212 */ /* 0x000fe400078e3cff */
[----:B------:R-:W-:Y:S01]  /*0a70*/  @P2 LOP3.LUT R5, R5, R22, RZ, 0x3c, !PT ;  /* 0x0000001605052212 */ /* 0x000fe200078e3cff */
[----:B------:R-:W4:Y:S04]  /*0a80*/  @P3 LDG.E R19, desc[UR4][R8.64+0xe8] ;  /* 0x0000e80408133981 */ /* 0x000f28000c1e1900 */
[----:B------:R-:W4:Y:S01]  /*0a90*/  @P4 LDG.E R22, desc[UR4][R8.64+0xf8] ;  /* 0x0000f80408164981 */ /* 0x000f22000c1e1900 */
[----:B------:R-:W-:-:S03]  /*0aa0*/  @P2 LOP3.LUT R4, R4, R21, RZ, 0x3c, !PT ;  /* 0x0000001504042212 */ /* 0x000fc600078e3cff */
[----:B------:R-:W4:Y:S01]  /*0ab0*/  @P4 LDG.E R21, desc[UR4][R8.64+0xf4] ;  /* 0x0000f40408154981 */ /* 0x000f22000c1e1900 */
[----:B------:R-:W-:-:S03]  /*0ac0*/  @P2 LOP3.LUT R2, R2, R23, RZ, 0x3c, !PT ;  /* 0x0000001702022212 */ /* 0x000fc600078e3cff */
[----:B------:R-:W4:Y:S01]  /*0ad0*/  @P4 LDG.E R23, desc[UR4][R8.64+0xfc] ;  /* 0x0000fc0408174981 */ /* 0x000f22000c1e1900 */
[----:B------:R-:W-:-:S03]  /*0ae0*/  @P3 LOP3.LUT R4, R4, R25, RZ, 0x3c, !PT ;  /* 0x0000001904043212 */ /* 0x000fc600078e3cff */
[----:B------:R-:W4:Y:S04]  /*0af0*/  @P5 LDG.E R25, desc[UR4][R8.64+0x108] ;  /* 0x0001080408195981 */ /* 0x000f28000c1e1900 */
[----:B------:R-:W4:Y:S01]  /*0b00*/  @P0 LDG.E R27, desc[UR4][R8.64+0x138] ;  /* 0x00013804081b0981 */ /* 0x000f22000c1e1900 */
[----:B---3--:R-:W-:-:S03]  /*0b10*/  @P1 LOP3.LUT R3, R3, R20, RZ, 0x3c, !PT ;  /* 0x0000001403031212 */ /* 0x008fc600078e3cff */
[----:B------:R-:W3:Y:S01]  /*0b20*/  @P3 LDG.E R20, desc[UR4][R8.64+0xec] ;  /* 0x0000ec0408143981 */ /* 0x000ee2000c1e1900 */
[----:B--2---:R-:W-:-:S03]  /*0b30*/  @P3 LOP3.LUT R5, R5, R18, RZ, 0x3c, !PT ;  /* 0x0000001205053212 */ /* 0x004fc600078e3cff */
[----:B------:R-:W2:Y:S01]  /*0b40*/  @P5 LDG.E R18, desc[UR4][R8.64+0x10c] ;  /* 0x00010c0408125981 */ /* 0x000ea2000c1e1900 */
        /* <DEDUP_REMOVED lines=22> */
[----:B------:R-:W-:-:S05]  /*0cb0*/  VIADD R17, R17, 0x10 ;  /* 0x0000001011117836 */ /* 0x000fca0000000000 */
[----:B------:R-:W-:Y:S02]  /*0cc0*/  ISETP.NE.AND P1, PT, R17, 0x20, PT ;  /* 0x000000201100780c */ /* 0x000fe40003f25270 */
[----:B------:R-:W-:Y:S02]  /*0cd0*/  @P5 LOP3.LUT R2, R2, R19, RZ, 0x3c, !PT ;  /* 0x0000001302025212 */ /* 0x000fe400078e3cff */
[----:B------:R-:W-:Y:S02]  /*0ce0*/  @P6 LOP3.LUT R4, R4, R21, RZ, 0x3c, !PT ;  /* 0x0000001504046212 */ /* 0x000fe400078e3cff */
[----:B------:R-:W-:Y:S02]  /*0cf0*/  @P6 LOP3.LUT R5, R5, R22, RZ, 0x3c, !PT ;  /* 0x0000001605056212 */ /* 0x000fe400078e3cff */
[----:B------:R-:W-:Y:S02]  /*0d00*/  @P6 LOP3.LUT R2, R2, R23, RZ, 0x3c, !PT ;  /* 0x0000001702026212 */ /* 0x000fe400078e3cff */
[----:B------:R-:W-:-:S02]  /*0d10*/  @P0 LOP3.LUT R4, R4, R25, RZ, 0x3c, !PT ;  /* 0x0000001904040212 */ /* 0x000fc400078e3cff */
[----:B------:R-:W-:Y:S02]  /*0d20*/  @P0 LOP3.LUT R2, R2, R27, RZ, 0x3c, !PT ;  /* 0x0000001b02020212 */ /* 0x000fe400078e3cff */
[----:B---3--:R-:W-:-:S04]  /*0d30*/  @P5 LOP3.LUT R3, R3, R20, RZ, 0x3c, !PT ;  /* 0x0000001403035212 */ /* 0x008fc800078e3cff */
[----:B--2---:R-:W-:Y:S02]  /*0d40*/  @P6 LOP3.LUT R3, R3, R18, RZ, 0x3c, !PT ;  /* 0x0000001203036212 */ /* 0x004fe400078e3cff */
[----:B----4-:R-:W-:Y:S02]  /*0d50*/  @P0 LOP3.LUT R5, R5, R24, RZ, 0x3c, !PT ;  /* 0x0000001805050212 */ /* 0x010fe400078e3cff */
[----:B------:R-:W-:Y:S01]  /*0d60*/  @P0 LOP3.LUT R3, R3, R26, RZ, 0x3c, !PT ;  /* 0x0000001a03030212 */ /* 0x000fe200078e3cff */
[----:B------:R-:W-:Y:S06]  /*0d70*/  @P1 BRA `(.L_x_5) ;  /* 0xfffffff400481947 */ /* 0x000fec000383ffff */
[----:B------:R-:W-:-:S05]  /*0d80*/  VIADD R15, R15, 0x1 ;  /* 0x000000010f0f7836 */ /* 0x000fca0000000000 */
[----:B------:R-:W-:-:S13]  /*0d90*/  ISETP.NE.AND P0, PT, R15, 0x5, PT ;  /* 0x000000050f00780c */ /* 0x000fda0003f05270 */
[----:B------:R-:W-:Y:S05]  /*0da0*/  @P0 BRA `(.L_x_6) ;  /* 0xfffffff400240947 */ /* 0x000fea000383ffff */
[----:B------:R-:W0:Y:S01]  /*0db0*/  LDC.64 R8, c[0x0][0x380] ;  /* 0x0000e000ff087b82 */ /* 0x000e220000000a00 */
[----:B------:R-:W-:Y:S01]  /*0dc0*/  VIADD R12, R12, 0x1 ;  /* 0x000000010c0c7836 */ /* 0x000fe20000000000 */
[----:B------:R-:W-:-:S04]  /*0dd0*/  LOP3.LUT R15, R0, 0x3, RZ, 0xc0, !PT ;  /* 0x00000003000f7812 */ /* 0x000fc800078ec0ff */
[----:B------:R-:W-:Y:S01]  /*0de0*/  ISETP.GE.U32.AND P0, PT, R12, R15, PT ;  /* 0x0000000f0c00720c */ /* 0x000fe20003f06070 */
[----:B0-----:R-:W-:-:S05]  /*0df0*/  IMAD.WIDE.U32 R8, R14, 0x30, R8 ;  /* 0x000000300e087825 */ /* 0x001fca00078e0008 */
[----:B------:R0:W-:Y:S04]  /*0e00*/  STG.E.64 desc[UR4][R8.64+0x8], R4 ;  /* 0x0000080408007986 */ /* 0x0001e8000c101b04 */
[----:B------:R0:W-:Y:S04]  /*0e10*/  STG.E.64 desc[UR4][R8.64+0x10], R2 ;  /* 0x0000100208007986 */ /* 0x0001e8000c101b04 */
[----:B------:R0:W-:Y:S01]  /*0e20*/  STG.E desc[UR4][R8.64+0x4], R13 ;  /* 0x0000040d08007986 */ /* 0x0001e2000c101904 */
[----:B------:R-:W-:Y:S05]  /*0e30*/  @!P0 BRA `(.L_x_7) ;  /* 0xfffffff000f08947 */ /* 0x000fea000383ffff */
.L_x_4:
[----:B------:R-:W-:Y:S05]  /*0e40*/  BSYNC.RECONVERGENT B1 ;  /* 0x0000000000017941 */ /* 0x000fea0003800200 */
.L_x_3:
[----:B------:R-:W-:Y:S01]  /*0e50*/  ISETP.GT.U32.AND P0, PT, R0, 0x3, PT ;  /* 0x000000030000780c */ /* 0x000fe20003f04070 */
[----:B------:R-:W-:Y:S01]  /*0e60*/  VIADD R10, R10, 0x1 ;  /* 0x000000010a0a7836 */ /* 0x000fe20000000000 */
[--C-:B------:R-:W-:Y:S02]  /*0e70*/  SHF.R.U64 R0, R0, 0x2, R11.reuse ;  /* 0x0000000200007819 */ /* 0x100fe4000000120b */
[----:B------:R-:W-:Y:S02]  /*0e80*/  ISETP.GT.U32.AND.EX P0, PT, R11, RZ, PT, P0 ;  /* 0x000000ff0b00720c */ /* 0x000fe40003f04100 */
[----:B------:R-:W-:-:S11]  /*0e90*/  SHF.R.U32.HI R11, RZ, 0x2, R11 ;  /* 0x00000002ff0b7819 */ /* 0x000fd6000001160b */
[----:B------:R-:W-:Y:S05]  /*0ea0*/  @P0 BRA `(.L_x_8) ;  /* 0xfffffff000b40947 */ /* 0x000fea000383ffff */
.L_x_2:
[----:B------:R-:W-:Y:S05]  /*0eb0*/  BSYNC.RECONVERGENT B0 ;  /* 0x0000000000007941 */ /* 0x000fea0003800200 */
.L_x_1:
[----:B0-----:R-:W0:Y:S01]  /*0ec0*/  S2R R5, SR_TID.X ;  /* 0x0000000000057919 */ /* 0x001e220000002100 */
[----:B------:R-:W0:Y:S02]  /*0ed0*/  LDC.64 R2, c[0x0][0x380] ;  /* 0x0000e000ff027b82 */ /* 0x000e240000000a00 */
[----:B0-----:R-:W-:-:S05]  /*0ee0*/  IMAD.WIDE.U32 R2, R5, 0x30, R2 ;  /* 0x0000003005027825 */ /* 0x001fca00078e0002 */
[----:B------:R-:W-:Y:S04]  /*0ef0*/  STG.E.64 desc[UR4][R2.64+0x18], RZ ;  /* 0x000018ff02007986 */ /* 0x000fe8000c101b04 */
[----:B------:R-:W-:Y:S04]  /*0f00*/  STG.E desc[UR4][R2.64+0x20], RZ ;  /* 0x000020ff02007986 */ /* 0x000fe8000c101904 */
[----:B------:R-:W-:Y:S01]  /*0f10*/  STG.E.64 desc[UR4][R2.64+0x28], RZ ;  /* 0x000028ff02007986 */ /* 0x000fe2000c101b04 */
[----:B------:R-:W-:Y:S05]  /*0f20*/  EXIT ;  /* 0x000000000000794d */ /* 0x000fea0003800000 */
.L_x_9:
        /* <DEDUP_REMOVED lines=13> */
.L_x_11:


//--------------------- .nv.global.init           --------------------------
	.section	.nv.global.init,"aw",@progbits
	.align	4
.nv.global.init:
	.type		mrg32k3aM1SubSeq,@object
	.size		mrg32k3aM1SubSeq,(mrg32k3aM2SubSeq - mrg32k3aM1SubSeq)
mrg32k3aM1SubSeq:
        /*0000*/ 	.byte	0x0b, 0xcc, 0xee, 0x04, 0x73, 0x29, 0x8b, 0x6f, 0xf6, 0x53, 0x03, 0xf6, 0x23, 0xf6, 0xea, 0xda
        /* <DEDUP_REMOVED lines=125> */
	.type		mrg32k3aM2SubSeq,@object
	.size		mrg32k3aM2SubSeq,(mrg32k3aM1 - mrg32k3aM2SubSeq)
mrg32k3aM2SubSeq:
        /* <DEDUP_REMOVED lines=126> */
	.type		mrg32k3aM1,@object
	.size		mrg32k3aM1,(mrg32k3aM1Seq - mrg32k3aM1)
mrg32k3aM1:
        /* <DEDUP_REMOVED lines=144> */
	.type		mrg32k3aM1Seq,@object
	.size		mrg32k3aM1Seq,(mrg32k3aM2 - mrg32k3aM1Seq)
mrg32k3aM1Seq:
        /* <DEDUP_REMOVED lines=144> */
	.type		mrg32k3aM2,@object
	.size		mrg32k3aM2,(mrg32k3aM2Seq - mrg32k3aM2)
mrg32k3aM2:
        /* <DEDUP_REMOVED lines=144> */
	.type		mrg32k3aM2Seq,@object
	.size		mrg32k3aM2Seq,(precalc_xorwow_matrix - mrg32k3aM2Seq)
mrg32k3aM2Seq:
        /* <DEDUP_REMOVED lines=144> */
	.type		precalc_xorwow_matrix,@object
	.size		precalc_xorwow_matrix,(precalc_xorwow_offset_matrix - precalc_xorwow_matrix)
precalc_xorwow_matrix:
        /* <DEDUP_REMOVED lines=6400> */
	.type		precalc_xorwow_offset_matrix,@object
	.size		precalc_xorwow_offset_matrix,(.L_1 - precalc_xorwow_offset_matrix)
precalc_xorwow_offset_matrix:
        /* <DEDUP_REMOVED lines=6400> */
.L_1:


//--------------------- .nv.shared.reserved.0     --------------------------
	.section	.nv.shared.reserved.0,"aw",@nobits
	.weak		__nv_reservedSMEM_offset_0_alias
	.size		__nv_reservedSMEM_offset_0_alias, 0, 64
	.other		__nv_reservedSMEM_offset_0_alias,@"STO_CUDA_RESERVED_SHARED STV_DEFAULT"
__nv_reservedSMEM_offset_0_alias:
	.zero		0
	.zero		64


//--------------------- .nv.constant0._Z9genRandomPfP17curandStateXORWOW --------------------------
	.section	.nv.constant0._Z9genRandomPfP17curandStateXORWOW,"a",@progbits
	.sectionflags	@""
	.align	4
.nv.constant0._Z9genRandomPfP17curandStateXORWOW:
	.zero		912


//--------------------- .nv.constant0._Z11setupKernelP17curandStateXORWOWm --------------------------
	.section	.nv.constant0._Z11setupKernelP17curandStateXORWOWm,"a",@progbits
	.sectionflags	@""
	.align	4
.nv.constant0._Z11setupKernelP17curandStateXORWOWm:
	.zero		912


//--------------------- SYMBOLS --------------------------

	.type		.nv.reservedSmem.offset0,@object
	.size		.nv.reservedSmem.offset0,0x4
